//
// Generated by NVIDIA NVVM Compiler
//
// Compiler Build ID: CL-36424714
// Cuda compilation tools, release 13.0, V13.0.88
// Based on NVVM 20.0.0
//

.version 9.0
.target sm_100
.address_size 64

	// .globl	_Z11noop_kerneli

.visible .entry _Z11noop_kerneli(
	.param .u32 _Z11noop_kerneli_param_0
)
{
	.reg .pred 	%p<6>;
	.reg .b32 	%r<17>;

	ld.param.u32 	%r8, [_Z11noop_kerneli_param_0];
	setp.lt.s32 	%p1, %r8, 1;
	@%p1 bra 	$L__BB0_7;
	and.b32  	%r1, %r8, 3;
	setp.lt.u32 	%p2, %r8, 4;
	@%p2 bra 	$L__BB0_4;
	and.b32  	%r9, %r8, 2147483644;
	neg.s32 	%r15, %r9;
$L__BB0_3:
	mov.b32 	%r13, 100;
	// begin inline asm
	nanosleep.u32 %r13;
	// end inline asm
	// begin inline asm
	nanosleep.u32 %r13;
	// end inline asm
	// begin inline asm
	nanosleep.u32 %r13;
	// end inline asm
	// begin inline asm
	nanosleep.u32 %r13;
	// end inline asm
	add.s32 	%r15, %r15, 4;
	setp.ne.s32 	%p3, %r15, 0;
	@%p3 bra 	$L__BB0_3;
$L__BB0_4:
	setp.eq.s32 	%p4, %r1, 0;
	@%p4 bra 	$L__BB0_7;
	neg.s32 	%r16, %r1;
$L__BB0_6:
	.pragma "nounroll";
	mov.b32 	%r14, 100;
	// begin inline asm
	nanosleep.u32 %r14;
	// end inline asm
	add.s32 	%r16, %r16, 1;
	setp.ne.s32 	%p5, %r16, 0;
	@%p5 bra 	$L__BB0_6;
$L__BB0_7:
	ret;

}


// ===== COMPILED SASS (sm_100) =====

	.target	sm_100

	.elftype	@"ET_EXEC"


//--------------------- .note.nv.tkinfo           --------------------------
	.section	.note.nv.tkinfo,"",@"SHT_NOTE"
	.sectionflags	@"SHF_NOTE_NV_TKINFO"
	.tkinfo
        /*0018*/ 	.word	0x00000002
        /*0030*/ 	.string	""
        /*0030*/ 	.string	"ptxas"
        /*0030*/ 	.string	"Cuda compilation tools, release 13.0, V13.0.88"
        /*0030*/ 	.string	"Build cuda_13.0.r13.0/compiler.36424714_0"
        /*0030*/ 	.string	"-arch sm_100 -m 64 "



//--------------------- .note.nv.cuinfo           --------------------------
	.section	.note.nv.cuinfo,"",@"SHT_NOTE"
	.sectionflags	@"SHF_NOTE_NV_CUINFO"
        /*0018*/ 	.short	0x0002
        /*001a*/ 	.short	0x0064
        /*001c*/ 	.short	0x0082
	.zero		2


//--------------------- .nv.info                  --------------------------
	.section	.nv.info,"",@"SHT_CUDA_INFO"
	.align	4


	//----- nvinfo : EIATTR_REGCOUNT
	.align		4
        /*0000*/ 	.byte	0x04, 0x2f
        /*0002*/ 	.short	(.L_1 - .L_0)
	.align		4
.L_0:
        /*0004*/ 	.word	index@(_Z11noop_kerneli)
        /*0008*/ 	.word	0x00000006


	//----- nvinfo : EIATTR_FRAME_SIZE
	.align		4
.L_1:
        /*000c*/ 	.byte	0x04, 0x11
        /*000e*/ 	.short	(.L_3 - .L_2)
	.align		4
.L_2:
        /*0010*/ 	.word	index@(_Z11noop_kerneli)
        /*0014*/ 	.word	0x00000000


	//----- nvinfo : EIATTR_MIN_STACK_SIZE
	.align		4
.L_3:
        /*0018*/ 	.byte	0x04, 0x12
        /*001a*/ 	.short	(.L_5 - .L_4)
	.align		4
.L_4:
        /*001c*/ 	.word	index@(_Z11noop_kerneli)
        /*0020*/ 	.word	0x00000000
.L_5:


//--------------------- .nv.compat                --------------------------
	.section	.nv.compat,"",@"SHT_CUDA_COMPAT_INFO"
	.align	4
        /*0000*/ 	.byte	0x02, 0x09, 0x00, 0x00, 0x02, 0x02, 0x01, 0x00, 0x02, 0x05, 0x05, 0x00, 0x03, 0x07, 0x01, 0x01
        /*0010*/ 	.byte	0x02, 0x03, 0x00, 0x00, 0x02, 0x06, 0x01, 0x00, 0x04, 0x0b, 0x08, 0x00, 0x09, 0x00, 0x00, 0x00
        /*0020*/ 	.byte	0x00, 0x00, 0x00, 0x00


//--------------------- .nv.info._Z11noop_kerneli --------------------------
	.section	.nv.info._Z11noop_kerneli,"",@"SHT_CUDA_INFO"
	.sectionflags	@""
	.align	4


	//----- nvinfo : EIATTR_CUDA_API_VERSION
	.align		4
        /*0000*/ 	.byte	0x04, 0x37
        /*0002*/ 	.short	(.L_7 - .L_6)
.L_6:
        /*0004*/ 	.word	0x00000082


	//----- nvinfo : EIATTR_KPARAM_INFO
	.align		4
.L_7:
        /*0008*/ 	.byte	0x04, 0x17
        /*000a*/ 	.short	(.L_9 - .L_8)
.L_8:
        /*000c*/ 	.word	0x00000000
        /*0010*/ 	.short	0x0000
        /*0012*/ 	.short	0x0000
        /*0014*/ 	.byte	0x00, 0xf0, 0x11, 0x00


	//----- nvinfo : EIATTR_SPARSE_MMA_MASK
	.align		4
.L_9:
        /*0018*/ 	.byte	0x03, 0x50
        /*001a*/ 	.short	0x0000


	//----- nvinfo : EIATTR_MAXREG_COUNT
	.align		4
        /*001c*/ 	.byte	0x03, 0x1b
        /*001e*/ 	.short	0x00ff


	//----- nvinfo : EIATTR_MERCURY_ISA_VERSION
	.align		4
        /*0020*/ 	.byte	0x03, 0x5f
        /*0022*/ 	.short	0x0101


	//----- nvinfo : EIATTR_VRC_CTA_INIT_COUNT
	.align		4
        /*0024*/ 	.byte	0x02, 0x4a
	.zero		1
	.zero		1


	//----- nvinfo : EIATTR_EXIT_INSTR_OFFSETS
	.align		4
        /*0028*/ 	.byte	0x04, 0x1c
        /*002a*/ 	.short	(.L_11 - .L_10)


	//   ....[0]....
.L_10:
        /*002c*/ 	.word	0x00000030


	//   ....[1]....
        /*0030*/ 	.word	0x000003a0


	//   ....[2]....
        /*0034*/ 	.word	0x00000400


	//----- nvinfo : EIATTR_CBANK_PARAM_SIZE
	.align		4
.L_11:
        /*0038*/ 	.byte	0x03, 0x19
        /*003a*/ 	.short	0x0004


	//----- nvinfo : EIATTR_PARAM_CBANK
	.align		4
        /*003c*/ 	.byte	0x04, 0x0a
        /*003e*/ 	.short	(.L_13 - .L_12)
	.align		4
.L_12:
        /*0040*/ 	.word	index@(.nv.constant0._Z11noop_kerneli)
        /*0044*/ 	.short	0x0380
        /*0046*/ 	.short	0x0004


	//----- nvinfo : EIATTR_SW_WAR
	.align		4
.L_13:
        /*0048*/ 	.byte	0x04, 0x36
        /*004a*/ 	.short	(.L_15 - .L_14)
.L_14:
        /*004c*/ 	.word	0x00000008
.L_15:


//--------------------- .nv.callgraph             --------------------------
	.section	.nv.callgraph,"",@"SHT_CUDA_CALLGRAPH"
	.align	4
	.sectionentsize	8
	.align		4
        /*0000*/ 	.word	0x00000000
	.align		4
        /*0004*/ 	.word	0xffffffff
	.align		4
        /*0008*/ 	.word	0x00000000
	.align		4
        /*000c*/ 	.word	0xfffffffe
	.align		4
        /*0010*/ 	.word	0x00000000
	.align		4
        /*0014*/ 	.word	0xfffffffd
	.align		4
        /*0018*/ 	.word	0x00000000
	.align		4
        /*001c*/ 	.word	0xfffffffc


//--------------------- .text._Z11noop_kerneli    --------------------------
	.section	.text._Z11noop_kerneli,"ax",@progbits
	.align	128
        .global         _Z11noop_kerneli
        .type           _Z11noop_kerneli,@function
        .size           _Z11noop_kerneli,(.L_x_7 - _Z11noop_kerneli)
        .other          _Z11noop_kerneli,@"STO_CUDA_ENTRY STV_DEFAULT"
_Z11noop_kerneli:
.text._Z11noop_kerneli:
[----:B------:R-:W-:Y:S08]  /*0000*/  LDC R1, c[0x0][0x37c] ;  /* 0x0000df00ff017b82 */ /* 0x000ff00000000800 */
[----:B------:R-:W0:Y:S02]  /*0010*/  LDC R2, c[0x0][0x380] ;  /* 0x0000e000ff027b82 */ /* 0x000e240000000800 */
[----:B0-----:R-:W-:-:S13]  /*0020*/  ISETP.GE.AND P0, PT, R2, 0x1, PT ;  /* 0x000000010200780c */ /* 0x001fda0003f06270 */
[----:B------:R-:W-:Y:S05]  /*0030*/  @!P0 EXIT ;  /* 0x000000000000894d */ /* 0x000fea0003800000 */
[C---:B------:R-:W-:Y:S02]  /*0040*/  ISETP.GE.U32.AND P0, PT, R2.reuse, 0x4, PT ;  /* 0x000000040200780c */ /* 0x040fe40003f06070 */
[----:B------:R-:W-:-:S11]  /*0050*/  LOP3.LUT R0, R2, 0x3, RZ, 0xc0, !PT ;  /* 0x0000000302007812 */ /* 0x000fd600078ec0ff */
[----:B------:R-:W-:Y:S05]  /*0060*/  @!P0 BRA `(.L_x_0) ;  /* 0x0000000000c88947 */ /* 0x000fea0003800000 */
[----:B------:R-:W-:-:S05]  /*0070*/  LOP3.LUT R2, R2, 0x7ffffffc, RZ, 0xc0, !PT ;  /* 0x7ffffffc02027812 */ /* 0x000fca00078ec0ff */
[----:B------:R-:W-:-:S05]  /*0080*/  IMAD.MOV R2, RZ, RZ, -R2 ;  /* 0x000000ffff027224 */ /* 0x000fca00078e0a02 */
[----:B------:R-:W-:-:S13]  /*0090*/  ISETP.GE.AND P0, PT, R2, RZ, PT ;  /* 0x000000ff0200720c */ /* 0x000fda0003f06270 */
[----:B------:R-:W-:Y:S05]  /*00a0*/  @P0 BRA `(.L_x_1) ;  /* 0x00000000009c0947 */ /* 0x000fea0003800000 */
[----:B------:R-:W-:Y:S01]  /*00b0*/  IMAD.MOV R3, RZ, RZ, -R2 ;  /* 0x000000ffff037224 */ /* 0x000fe200078e0a02 */
[----:B------:R-:W-:-:S04]  /*00c0*/  PLOP3.LUT P0, PT, PT, PT, PT, 0x80, 0x8 ;  /* 0x000000000008781c */ /* 0x000fc80003f0f070 */
[----:B------:R-:W-:-:S13]  /*00d0*/  ISETP.GT.AND P1, PT, R3, 0xc, PT ;  /* 0x0000000c0300780c */ /* 0x000fda0003f24270 */
[----:B------:R-:W-:Y:S05]  /*00e0*/  @!P1 BRA `(.L_x_2) ;  /* 0x0000000000509947 */ /* 0x000fea0003800000 */
[----:B------:R-:W-:-:S13]  /*00f0*/  PLOP3.LUT P0, PT, PT, PT, PT, 0x8, 0x80 ;  /* 0x000000000080781c */ /* 0x000fda0003f0e170 */
.L_x_3:
[----:B------:R-:W-:Y:S01]  /*0100*/  VIADD R2, R2, 0x10 ;  /* 0x0000001002027836 */ /* 0x000fe20000000000 */
[----:B------:R-:W-:Y:S08]  /*0110*/  NANOSLEEP 0x64 ;  /* 0x000000640000795d */ /* 0x000ff00003800000 */
[----:B------:R-:W-:Y:S08]  /*0120*/  NANOSLEEP 0x64 ;  /* 0x000000640000795d */ /* 0x000ff00003800000 */
[----:B------:R-:W-:Y:S05]  /*0130*/  NANOSLEEP 0x64 ;  /* 0x000000640000795d */ /* 0x000fea0003800000 */
[----:B------:R-:W-:-:S03]  /*0140*/  ISETP.GE.AND P1, PT, R2, -0xc, PT ;  /* 0xfffffff40200780c */ /* 0x000fc60003f26270 */
[----:B------:R-:W-:Y:S08]  /*0150*/  NANOSLEEP 0x64 ;  /* 0x000000640000795d */ /* 0x000ff00003800000 */
        /* <DEDUP_REMOVED lines=11> */
[----:B------:R-:W-:Y:S05]  /*0210*/  NANOSLEEP 0x64 ;  /* 0x000000640000795d */ /* 0x000fea0003800000 */
[----:B------:R-:W-:Y:S05]  /*0220*/  @!P1 BRA `(.L_x_3) ;  /* 0xfffffffc00b49947 */ /* 0x000fea000383ffff */
.L_x_2:
[----:B------:R-:W-:-:S05]  /*0230*/  IMAD.MOV R3, RZ, RZ, -R2 ;  /* 0x000000ffff037224 */ /* 0x000fca00078e0a02 */
[----:B------:R-:W-:-:S13]  /*0240*/  ISETP.GT.AND P1, PT, R3, 0x4, PT ;  /* 0x000000040300780c */ /* 0x000fda0003f24270 */
[----:B------:R-:W-:Y:S05]  /*0250*/  @!P1 BRA `(.L_x_4) ;  /* 0x0000000000289947 */ /* 0x000fea0003800000 */
        /* <DEDUP_REMOVED lines=8> */
[----:B------:R-:W-:Y:S01]  /*02e0*/  PLOP3.LUT P0, PT, PT, PT, PT, 0x8, 0x80 ;  /* 0x000000000080781c */ /* 0x000fe20003f0e170 */
[----:B------:R-:W-:-:S12]  /*02f0*/  VIADD R2, R2, 0x8 ;  /* 0x0000000802027836 */ /* 0x000fd80000000000 */
.L_x_4:
[----:B------:R-:W-:-:S13]  /*0300*/  ISETP.NE.OR P0, PT, R2, RZ, P0 ;  /* 0x000000ff0200720c */ /* 0x000fda0000705670 */
[----:B------:R-:W-:Y:S05]  /*0310*/  @!P0 BRA `(.L_x_0) ;  /* 0x00000000001c8947 */ /* 0x000fea0003800000 */
.L_x_1:
[----:B------:R-:W-:Y:S01]  /*0320*/  VIADD R2, R2, 0x4 ;  /* 0x0000000402027836 */ /* 0x000fe20000000000 */
[----:B------:R-:W-:Y:S05]  /*0330*/  NANOSLEEP 0x64 ;  /* 0x000000640000795d */ /* 0x000fea0003800000 */
[----:B------:R-:W-:-:S03]  /*0340*/  ISETP.NE.AND P0, PT, R2, RZ, PT ;  /* 0x000000ff0200720c */ /* 0x000fc60003f05270 */
[----:B------:R-:W-:Y:S08]  /*0350*/  NANOSLEEP 0x64 ;  /* 0x000000640000795d */ /* 0x000ff00003800000 */
[----:B------:R-:W-:Y:S08]  /*0360*/  NANOSLEEP 0x64 ;  /* 0x000000640000795d */ /* 0x000ff00003800000 */
[----:B------:R-:W-:Y:S05]  /*0370*/  NANOSLEEP 0x64 ;  /* 0x000000640000795d */ /* 0x000fea0003800000 */
[----:B------:R-:W-:Y:S05]  /*0380*/  @P0 BRA `(.L_x_1) ;  /* 0xfffffffc00e40947 */ /* 0x000fea000383ffff */
.L_x_0:
[----:B------:R-:W-:-:S13]  /*0390*/  ISETP.NE.AND P0, PT, R0, RZ, PT ;  /* 0x000000ff0000720c */ /* 0x000fda0003f05270 */
[----:B------:R-:W-:Y:S05]  /*03a0*/  @!P0 EXIT ;  /* 0x000000000000894d */ /* 0x000fea0003800000 */
[----:B------:R-:W-:-:S07]  /*03b0*/  IMAD.MOV R0, RZ, RZ, -R0 ;  /* 0x000000ffff007224 */ /* 0x000fce00078e0a00 */
.L_x_5:
[----:B------:R-:W-:Y:S01]  /*03c0*/  VIADD R0, R0, 0x1 ;  /* 0x0000000100007836 */ /* 0x000fe20000000000 */
[----:B------:R-:W-:Y:S05]  /*03d0*/  NANOSLEEP 0x64 ;  /* 0x000000640000795d */ /* 0x000fea0003800000 */
[----:B------:R-:W-:-:S13]  /*03e0*/  ISETP.NE.AND P0, PT, R0, RZ, PT ;  /* 0x000000ff0000720c */ /* 0x000fda0003f05270 */
[----:B------:R-:W-:Y:S05]  /*03f0*/  @P0 BRA `(.L_x_5) ;  /* 0xfffffffc00f00947 */ /* 0x000fea000383ffff */
[----:B------:R-:W-:Y:S05]  /*0400*/  EXIT ;  /* 0x000000000000794d */ /* 0x000fea0003800000 */
.L_x_6:
[----:B------:R-:W-:-:S00]  /*0410*/  BRA `(.L_x_6) ;  /* 0xfffffffc00fc7947 */ /* 0x000fc0000383ffff */
[----:B------:R-:W-:-:S00]  /*0420*/  NOP ;  /* 0x0000000000007918 */ /* 0x000fc00000000000 */
        /* <DEDUP_REMOVED lines=13> */
.L_x_7:


//--------------------- .nv.shared.reserved.0     --------------------------
	.section	.nv.shared.reserved.0,"aw",@nobits
	.weak		__nv_reservedSMEM_offset_0_alias
	.size		__nv_reservedSMEM_offset_0_alias, 0, 64
	.other		__nv_reservedSMEM_offset_0_alias,@"STO_CUDA_RESERVED_SHARED STV_DEFAULT"
__nv_reservedSMEM_offset_0_alias:
	.zero		0
	.zero		64


//--------------------- .nv.constant0._Z11noop_kerneli --------------------------
	.section	.nv.constant0._Z11noop_kerneli,"a",@progbits
	.sectionflags	@""
	.align	4
.nv.constant0._Z11noop_kerneli:
	.zero		900


//--------------------- SYMBOLS --------------------------

	.type		.nv.reservedSmem.offset0,@object
	.size		.nv.reservedSmem.offset0,0x4
